//
// Generated by NVIDIA NVVM Compiler
//
// Compiler Build ID: CL-36424714
// Cuda compilation tools, release 13.0, V13.0.88
// Based on NVVM 20.0.0
//

.version 9.0
.target sm_100
.address_size 64

	// .globl	_Z8naiveMulPiS_S_i

.visible .entry _Z8naiveMulPiS_S_i(
	.param .u64 .ptr .align 1 _Z8naiveMulPiS_S_i_param_0,
	.param .u64 .ptr .align 1 _Z8naiveMulPiS_S_i_param_1,
	.param .u64 .ptr .align 1 _Z8naiveMulPiS_S_i_param_2,
	.param .u32 _Z8naiveMulPiS_S_i_param_3
)
{
	.reg .pred 	%p<10>;
	.reg .b32 	%r<130>;
	.reg .b64 	%rd<65>;

	ld.param.u64 	%rd10, [_Z8naiveMulPiS_S_i_param_0];
	ld.param.u64 	%rd11, [_Z8naiveMulPiS_S_i_param_1];
	ld.param.u64 	%rd9, [_Z8naiveMulPiS_S_i_param_2];
	ld.param.u32 	%r49, [_Z8naiveMulPiS_S_i_param_3];
	cvta.to.global.u64 	%rd1, %rd11;
	cvta.to.global.u64 	%rd2, %rd10;
	mov.u32 	%r1, %tid.x;
	mov.u32 	%r2, %tid.y;
	setp.lt.s32 	%p1, %r49, 1;
	mov.b32 	%r129, 0;
	@%p1 bra 	$L__BB0_12;
	mul.lo.s32 	%r3, %r49, %r2;
	and.b32  	%r4, %r49, 7;
	setp.lt.u32 	%p2, %r49, 8;
	mov.b32 	%r124, 0;
	mov.u32 	%r129, %r124;
	@%p2 bra 	$L__BB0_4;
	and.b32  	%r124, %r49, 2147483640;
	neg.s32 	%r118, %r124;
	add.s32 	%r117, %r1, %r49;
	shl.b32 	%r8, %r49, 3;
	shl.b32 	%r54, %r49, 1;
	add.s32 	%r116, %r1, %r54;
	mad.lo.s32 	%r115, %r49, 3, %r1;
	shl.b32 	%r55, %r49, 2;
	add.s32 	%r114, %r1, %r55;
	mad.lo.s32 	%r113, %r49, 5, %r1;
	mad.lo.s32 	%r112, %r49, 6, %r1;
	mad.lo.s32 	%r111, %r49, 7, %r1;
	mul.wide.u32 	%rd12, %r1, 4;
	add.s64 	%rd64, %rd1, %rd12;
	mul.wide.u32 	%rd13, %r3, 4;
	add.s64 	%rd14, %rd13, %rd2;
	add.s64 	%rd63, %rd14, 16;
	mov.b32 	%r129, 0;
	mul.wide.u32 	%rd29, %r8, 4;
$L__BB0_3:
	.pragma "nounroll";
	ld.global.u32 	%r56, [%rd63+-16];
	ld.global.u32 	%r57, [%rd64];
	mad.lo.s32 	%r58, %r57, %r56, %r129;
	ld.global.u32 	%r59, [%rd63+-12];
	mul.wide.u32 	%rd15, %r117, 4;
	add.s64 	%rd16, %rd1, %rd15;
	ld.global.u32 	%r60, [%rd16];
	mad.lo.s32 	%r61, %r60, %r59, %r58;
	ld.global.u32 	%r62, [%rd63+-8];
	mul.wide.u32 	%rd17, %r116, 4;
	add.s64 	%rd18, %rd1, %rd17;
	ld.global.u32 	%r63, [%rd18];
	mad.lo.s32 	%r64, %r63, %r62, %r61;
	ld.global.u32 	%r65, [%rd63+-4];
	mul.wide.u32 	%rd19, %r115, 4;
	add.s64 	%rd20, %rd1, %rd19;
	ld.global.u32 	%r66, [%rd20];
	mad.lo.s32 	%r67, %r66, %r65, %r64;
	ld.global.u32 	%r68, [%rd63];
	mul.wide.u32 	%rd21, %r114, 4;
	add.s64 	%rd22, %rd1, %rd21;
	ld.global.u32 	%r69, [%rd22];
	mad.lo.s32 	%r70, %r69, %r68, %r67;
	ld.global.u32 	%r71, [%rd63+4];
	mul.wide.u32 	%rd23, %r113, 4;
	add.s64 	%rd24, %rd1, %rd23;
	ld.global.u32 	%r72, [%rd24];
	mad.lo.s32 	%r73, %r72, %r71, %r70;
	ld.global.u32 	%r74, [%rd63+8];
	mul.wide.u32 	%rd25, %r112, 4;
	add.s64 	%rd26, %rd1, %rd25;
	ld.global.u32 	%r75, [%rd26];
	mad.lo.s32 	%r76, %r75, %r74, %r73;
	ld.global.u32 	%r77, [%rd63+12];
	mul.wide.u32 	%rd27, %r111, 4;
	add.s64 	%rd28, %rd1, %rd27;
	ld.global.u32 	%r78, [%rd28];
	mad.lo.s32 	%r129, %r78, %r77, %r76;
	add.s32 	%r118, %r118, 8;
	add.s32 	%r117, %r117, %r8;
	add.s32 	%r116, %r116, %r8;
	add.s32 	%r115, %r115, %r8;
	add.s32 	%r114, %r114, %r8;
	add.s32 	%r113, %r113, %r8;
	add.s32 	%r112, %r112, %r8;
	add.s32 	%r111, %r111, %r8;
	add.s64 	%rd64, %rd64, %rd29;
	add.s64 	%rd63, %rd63, 32;
	setp.ne.s32 	%p3, %r118, 0;
	@%p3 bra 	$L__BB0_3;
$L__BB0_4:
	setp.eq.s32 	%p4, %r4, 0;
	@%p4 bra 	$L__BB0_12;
	and.b32  	%r36, %r49, 3;
	setp.lt.u32 	%p5, %r4, 4;
	@%p5 bra 	$L__BB0_7;
	add.s32 	%r80, %r124, %r3;
	mul.wide.u32 	%rd30, %r80, 4;
	add.s64 	%rd31, %rd2, %rd30;
	ld.global.u32 	%r81, [%rd31];
	mad.lo.s32 	%r82, %r124, %r49, %r1;
	mul.wide.u32 	%rd32, %r82, 4;
	add.s64 	%rd33, %rd1, %rd32;
	ld.global.u32 	%r83, [%rd33];
	mad.lo.s32 	%r84, %r83, %r81, %r129;
	cvt.u64.u32 	%rd34, %r3;
	cvt.u64.u32 	%rd35, %r124;
	add.s64 	%rd36, %rd35, %rd34;
	shl.b64 	%rd37, %rd36, 2;
	add.s64 	%rd38, %rd2, %rd37;
	ld.global.u32 	%r85, [%rd38+4];
	add.s32 	%r86, %r82, %r49;
	mul.wide.u32 	%rd39, %r86, 4;
	add.s64 	%rd40, %rd1, %rd39;
	ld.global.u32 	%r87, [%rd40];
	mad.lo.s32 	%r88, %r87, %r85, %r84;
	ld.global.u32 	%r89, [%rd38+8];
	add.s32 	%r90, %r86, %r49;
	mul.wide.u32 	%rd41, %r90, 4;
	add.s64 	%rd42, %rd1, %rd41;
	ld.global.u32 	%r91, [%rd42];
	mad.lo.s32 	%r92, %r91, %r89, %r88;
	ld.global.u32 	%r93, [%rd38+12];
	add.s32 	%r94, %r90, %r49;
	mul.wide.u32 	%rd43, %r94, 4;
	add.s64 	%rd44, %rd1, %rd43;
	ld.global.u32 	%r95, [%rd44];
	mad.lo.s32 	%r129, %r95, %r93, %r92;
	add.s32 	%r124, %r124, 4;
$L__BB0_7:
	setp.eq.s32 	%p6, %r36, 0;
	@%p6 bra 	$L__BB0_12;
	setp.eq.s32 	%p7, %r36, 1;
	@%p7 bra 	$L__BB0_10;
	add.s32 	%r97, %r124, %r3;
	mul.wide.u32 	%rd45, %r97, 4;
	add.s64 	%rd46, %rd2, %rd45;
	ld.global.u32 	%r98, [%rd46];
	mad.lo.s32 	%r99, %r124, %r49, %r1;
	mul.wide.u32 	%rd47, %r99, 4;
	add.s64 	%rd48, %rd1, %rd47;
	ld.global.u32 	%r100, [%rd48];
	mad.lo.s32 	%r101, %r100, %r98, %r129;
	cvt.u64.u32 	%rd49, %r3;
	cvt.u64.u32 	%rd50, %r124;
	add.s64 	%rd51, %rd50, %rd49;
	shl.b64 	%rd52, %rd51, 2;
	add.s64 	%rd53, %rd2, %rd52;
	ld.global.u32 	%r102, [%rd53+4];
	add.s32 	%r103, %r99, %r49;
	mul.wide.u32 	%rd54, %r103, 4;
	add.s64 	%rd55, %rd1, %rd54;
	ld.global.u32 	%r104, [%rd55];
	mad.lo.s32 	%r129, %r104, %r102, %r101;
	add.s32 	%r124, %r124, 2;
$L__BB0_10:
	and.b32  	%r105, %r49, 1;
	setp.eq.b32 	%p8, %r105, 1;
	not.pred 	%p9, %p8;
	@%p9 bra 	$L__BB0_12;
	add.s32 	%r106, %r124, %r3;
	mul.wide.u32 	%rd56, %r106, 4;
	add.s64 	%rd57, %rd2, %rd56;
	ld.global.u32 	%r107, [%rd57];
	mad.lo.s32 	%r108, %r124, %r49, %r1;
	mul.wide.u32 	%rd58, %r108, 4;
	add.s64 	%rd59, %rd1, %rd58;
	ld.global.u32 	%r109, [%rd59];
	mad.lo.s32 	%r129, %r109, %r107, %r129;
$L__BB0_12:
	cvta.to.global.u64 	%rd60, %rd9;
	mad.lo.s32 	%r110, %r49, %r2, %r1;
	mul.wide.s32 	%rd61, %r110, 4;
	add.s64 	%rd62, %rd60, %rd61;
	st.global.u32 	[%rd62], %r129;
	ret;

}


// ===== COMPILED SASS (sm_100) =====

	.target	sm_100

	.elftype	@"ET_EXEC"


//--------------------- .note.nv.tkinfo           --------------------------
	.section	.note.nv.tkinfo,"",@"SHT_NOTE"
	.sectionflags	@"SHF_NOTE_NV_TKINFO"
	.tkinfo
        /*0018*/ 	.word	0x00000002
        /*0030*/ 	.string	""
        /*0030*/ 	.string	"ptxas"
        /*0030*/ 	.string	"Cuda compilation tools, release 13.0, V13.0.88"
        /*0030*/ 	.string	"Build cuda_13.0.r13.0/compiler.36424714_0"
        /*0030*/ 	.string	"-arch sm_100 -m 64 "



//--------------------- .note.nv.cuinfo           --------------------------
	.section	.note.nv.cuinfo,"",@"SHT_NOTE"
	.sectionflags	@"SHF_NOTE_NV_CUINFO"
        /*0018*/ 	.short	0x0002
        /*001a*/ 	.short	0x0064
        /*001c*/ 	.short	0x0082
	.zero		2


//--------------------- .nv.info                  --------------------------
	.section	.nv.info,"",@"SHT_CUDA_INFO"
	.align	4


	//----- nvinfo : EIATTR_REGCOUNT
	.align		4
        /*0000*/ 	.byte	0x04, 0x2f
        /*0002*/ 	.short	(.L_1 - .L_0)
	.align		4
.L_0:
        /*0004*/ 	.word	index@(_Z8naiveMulPiS_S_i)
        /*0008*/ 	.word	0x00000020


	//----- nvinfo : EIATTR_FRAME_SIZE
	.align		4
.L_1:
        /*000c*/ 	.byte	0x04, 0x11
        /*000e*/ 	.short	(.L_3 - .L_2)
	.align		4
.L_2:
        /*0010*/ 	.word	index@(_Z8naiveMulPiS_S_i)
        /*0014*/ 	.word	0x00000000


	//----- nvinfo : EIATTR_MIN_STACK_SIZE
	.align		4
.L_3:
        /*0018*/ 	.byte	0x04, 0x12
        /*001a*/ 	.short	(.L_5 - .L_4)
	.align		4
.L_4:
        /*001c*/ 	.word	index@(_Z8naiveMulPiS_S_i)
        /*0020*/ 	.word	0x00000000
.L_5:


//--------------------- .nv.compat                --------------------------
	.section	.nv.compat,"",@"SHT_CUDA_COMPAT_INFO"
	.align	4
        /*0000*/ 	.byte	0x02, 0x09, 0x00, 0x00, 0x02, 0x02, 0x01, 0x00, 0x02, 0x05, 0x05, 0x00, 0x03, 0x07, 0x01, 0x01
        /*0010*/ 	.byte	0x02, 0x03, 0x00, 0x00, 0x02, 0x06, 0x01, 0x00, 0x04, 0x0b, 0x08, 0x00, 0x09, 0x00, 0x00, 0x00
        /*0020*/ 	.byte	0x00, 0x00, 0x00, 0x00


//--------------------- .nv.info._Z8naiveMulPiS_S_i --------------------------
	.section	.nv.info._Z8naiveMulPiS_S_i,"",@"SHT_CUDA_INFO"
	.sectionflags	@""
	.align	4


	//----- nvinfo : EIATTR_CUDA_API_VERSION
	.align		4
        /*0000*/ 	.byte	0x04, 0x37
        /*0002*/ 	.short	(.L_7 - .L_6)
.L_6:
        /*0004*/ 	.word	0x00000082


	//----- nvinfo : EIATTR_KPARAM_INFO
	.align		4
.L_7:
        /*0008*/ 	.byte	0x04, 0x17
        /*000a*/ 	.short	(.L_9 - .L_8)
.L_8:
        /*000c*/ 	.word	0x00000000
        /*0010*/ 	.short	0x0003
        /*0012*/ 	.short	0x0018
        /*0014*/ 	.byte	0x00, 0xf0, 0x11, 0x00


	//----- nvinfo : EIATTR_KPARAM_INFO
	.align		4
.L_9:
        /*0018*/ 	.byte	0x04, 0x17
        /*001a*/ 	.short	(.L_11 - .L_10)
.L_10:
        /*001c*/ 	.word	0x00000000
        /*0020*/ 	.short	0x0002
        /*0022*/ 	.short	0x0010
        /*0024*/ 	.byte	0x00, 0xf5, 0x21, 0x00


	//----- nvinfo : EIATTR_KPARAM_INFO
	.align		4
.L_11:
        /*0028*/ 	.byte	0x04, 0x17
        /*002a*/ 	.short	(.L_13 - .L_12)
.L_12:
        /*002c*/ 	.word	0x00000000
        /*0030*/ 	.short	0x0001
        /*0032*/ 	.short	0x0008
        /*0034*/ 	.byte	0x00, 0xf5, 0x21, 0x00


	//----- nvinfo : EIATTR_KPARAM_INFO
	.align		4
.L_13:
        /*0038*/ 	.byte	0x04, 0x17
        /*003a*/ 	.short	(.L_15 - .L_14)
.L_14:
        /*003c*/ 	.word	0x00000000
        /*0040*/ 	.short	0x0000
        /*0042*/ 	.short	0x0000
        /*0044*/ 	.byte	0x00, 0xf5, 0x21, 0x00


	//----- nvinfo : EIATTR_SPARSE_MMA_MASK
	.align		4
.L_15:
        /*0048*/ 	.byte	0x03, 0x50
        /*004a*/ 	.short	0x0000


	//----- nvinfo : EIATTR_MAXREG_COUNT
	.align		4
        /*004c*/ 	.byte	0x03, 0x1b
        /*004e*/ 	.short	0x00ff


	//----- nvinfo : EIATTR_MERCURY_ISA_VERSION
	.align		4
        /*0050*/ 	.byte	0x03, 0x5f
        /*0052*/ 	.short	0x0101


	//----- nvinfo : EIATTR_VRC_CTA_INIT_COUNT
	.align		4
        /*0054*/ 	.byte	0x02, 0x4a
	.zero		1
	.zero		1


	//----- nvinfo : EIATTR_EXIT_INSTR_OFFSETS
	.align		4
        /*0058*/ 	.byte	0x04, 0x1c
        /*005a*/ 	.short	(.L_17 - .L_16)


	//   ....[0]....
.L_16:
        /*005c*/ 	.word	0x00000960


	//----- nvinfo : EIATTR_CBANK_PARAM_SIZE
	.align		4
.L_17:
        /*0060*/ 	.byte	0x03, 0x19
        /*0062*/ 	.short	0x001c


	//----- nvinfo : EIATTR_PARAM_CBANK
	.align		4
        /*0064*/ 	.byte	0x04, 0x0a
        /*0066*/ 	.short	(.L_19 - .L_18)
	.align		4
.L_18:
        /*0068*/ 	.word	index@(.nv.constant0._Z8naiveMulPiS_S_i)
        /*006c*/ 	.short	0x0380
        /*006e*/ 	.short	0x001c


	//----- nvinfo : EIATTR_SW_WAR
	.align		4
.L_19:
        /*0070*/ 	.byte	0x04, 0x36
        /*0072*/ 	.short	(.L_21 - .L_20)
.L_20:
        /*0074*/ 	.word	0x00000008
.L_21:


//--------------------- .nv.callgraph             --------------------------
	.section	.nv.callgraph,"",@"SHT_CUDA_CALLGRAPH"
	.align	4
	.sectionentsize	8
	.align		4
        /*0000*/ 	.word	0x00000000
	.align		4
        /*0004*/ 	.word	0xffffffff
	.align		4
        /*0008*/ 	.word	0x00000000
	.align		4
        /*000c*/ 	.word	0xfffffffe
	.align		4
        /*0010*/ 	.word	0x00000000
	.align		4
        /*0014*/ 	.word	0xfffffffd
	.align		4
        /*0018*/ 	.word	0x00000000
	.align		4
        /*001c*/ 	.word	0xfffffffc


//--------------------- .text._Z8naiveMulPiS_S_i  --------------------------
	.section	.text._Z8naiveMulPiS_S_i,"ax",@progbits
	.align	128
        .global         _Z8naiveMulPiS_S_i
        .type           _Z8naiveMulPiS_S_i,@function
        .size           _Z8naiveMulPiS_S_i,(.L_x_5 - _Z8naiveMulPiS_S_i)
        .other          _Z8naiveMulPiS_S_i,@"STO_CUDA_ENTRY STV_DEFAULT"
_Z8naiveMulPiS_S_i:
.text._Z8naiveMulPiS_S_i:
[----:B------:R-:W-:Y:S08]  /*0000*/  LDC R1, c[0x0][0x37c] ;  /* 0x0000df00ff017b82 */ /* 0x000ff00000000800 */
[----:B------:R-:W0:Y:S01]  /*0010*/  LDC R0, c[0x0][0x398] ;  /* 0x0000e600ff007b82 */ /* 0x000e220000000800 */
[----:B------:R-:W1:Y:S01]  /*0020*/  S2R R3, SR_TID.X ;  /* 0x0000000000037919 */ /* 0x000e620000002100 */
[----:B------:R-:W2:Y:S01]  /*0030*/  LDCU.64 UR4, c[0x0][0x358] ;  /* 0x00006b00ff0477ac */ /* 0x000ea20008000a00 */
[----:B------:R-:W-:Y:S01]  /*0040*/  HFMA2 R20, -RZ, RZ, 0, 0 ;  /* 0x00000000ff147431 */ /* 0x000fe200000001ff */
[----:B------:R-:W3:Y:S01]  /*0050*/  S2R R5, SR_TID.Y ;  /* 0x0000000000057919 */ /* 0x000ee20000002200 */
[----:B0-----:R-:W-:-:S13]  /*0060*/  ISETP.GE.AND P0, PT, R0, 0x1, PT ;  /* 0x000000010000780c */ /* 0x001fda0003f06270 */
[----:B-123--:R-:W-:Y:S05]  /*0070*/  @!P0 BRA `(.L_x_0) ;  /* 0x0000000800288947 */ /* 0x00efea0003800000 */
[C---:B------:R-:W-:Y:S01]  /*0080*/  ISETP.GE.U32.AND P1, PT, R0.reuse, 0x8, PT ;  /* 0x000000080000780c */ /* 0x040fe20003f26070 */
[----:B------:R-:W-:Y:S01]  /*0090*/  IMAD R6, R5, R0, RZ ;  /* 0x0000000005067224 */ /* 0x000fe200078e02ff */
[----:B------:R-:W-:Y:S02]  /*00a0*/  LOP3.LUT R4, R0, 0x7, RZ, 0xc0, !PT ;  /* 0x0000000700047812 */ /* 0x000fe400078ec0ff */
[----:B------:R-:W-:Y:S02]  /*00b0*/  MOV R7, RZ ;  /* 0x000000ff00077202 */ /* 0x000fe40000000f00 */
[----:B------:R-:W-:Y:S02]  /*00c0*/  ISETP.NE.AND P0, PT, R4, RZ, PT ;  /* 0x000000ff0400720c */ /* 0x000fe40003f05270 */
[----:B------:R-:W-:-:S05]  /*00d0*/  MOV R20, RZ ;  /* 0x000000ff00147202 */ /* 0x000fca0000000f00 */
[----:B------:R-:W-:Y:S06]  /*00e0*/  @!P1 BRA `(.L_x_1) ;  /* 0x0000000000fc9947 */ /* 0x000fec0003800000 */
[----:B------:R-:W0:Y:S01]  /*00f0*/  LDC.64 R8, c[0x0][0x380] ;  /* 0x0000e000ff087b82 */ /* 0x000e220000000a00 */
[C---:B------:R-:W-:Y:S01]  /*0100*/  LOP3.LUT R7, R0.reuse, 0x7ffffff8, RZ, 0xc0, !PT ;  /* 0x7ffffff800077812 */ /* 0x040fe200078ec0ff */
[C-C-:B------:R-:W-:Y:S01]  /*0110*/  IMAD R11, R0.reuse, 0x3, R3.reuse ;  /* 0x00000003000b7824 */ /* 0x140fe200078e0203 */
[----:B------:R-:W-:Y:S01]  /*0120*/  IADD3 R2, PT, PT, R3, R0, RZ ;  /* 0x0000000003027210 */ /* 0x000fe20007ffe0ff */
[C-C-:B------:R-:W-:Y:S01]  /*0130*/  IMAD R29, R0.reuse, 0x5, R3.reuse ;  /* 0x00000005001d7824 */ /* 0x140fe200078e0203 */
[C---:B------:R-:W-:Y:S01]  /*0140*/  SHF.L.U32 R10, R0.reuse, 0x3, RZ ;  /* 0x00000003000a7819 */ /* 0x040fe200000006ff */
[C-C-:B------:R-:W-:Y:S01]  /*0150*/  IMAD R26, R0.reuse, 0x6, R3.reuse ;  /* 0x00000006001a7824 */ /* 0x140fe200078e0203 */
[C---:B------:R-:W-:Y:S01]  /*0160*/  LEA R27, R0.reuse, R3, 0x2 ;  /* 0x00000003001b7211 */ /* 0x040fe200078e10ff */
[----:B------:R-:W1:Y:S01]  /*0170*/  LDC.64 R12, c[0x0][0x388] ;  /* 0x0000e200ff0c7b82 */ /* 0x000e620000000a00 */
[----:B------:R-:W-:Y:S01]  /*0180*/  IMAD R28, R0, 0x7, R3 ;  /* 0x00000007001c7824 */ /* 0x000fe200078e0203 */
[----:B------:R-:W-:Y:S01]  /*0190*/  MOV R20, RZ ;  /* 0x000000ff00147202 */ /* 0x000fe20000000f00 */
[----:B0-----:R-:W-:-:S03]  /*01a0*/  IMAD.WIDE.U32 R8, R6, 0x4, R8 ;  /* 0x0000000406087825 */ /* 0x001fc600078e0008 */
[----:B------:R-:W-:Y:S01]  /*01b0*/  IADD3 R19, P1, PT, R8, 0x10, RZ ;  /* 0x0000001008137810 */ /* 0x000fe20007f3e0ff */
[----:B------:R-:W-:Y:S02]  /*01c0*/  IMAD.MOV R8, RZ, RZ, -R7 ;  /* 0x000000ffff087224 */ /* 0x000fe400078e0a07 */
[----:B-1----:R-:W-:Y:S01]  /*01d0*/  IMAD.WIDE.U32 R16, R3, 0x4, R12 ;  /* 0x0000000403107825 */ /* 0x002fe200078e000c */
[----:B------:R-:W-:Y:S02]  /*01e0*/  IADD3.X R22, PT, PT, RZ, R9, RZ, P1, !PT ;  /* 0x00000009ff167210 */ /* 0x000fe40000ffe4ff */
[----:B------:R-:W-:-:S07]  /*01f0*/  LEA R9, R0, R3, 0x1 ;  /* 0x0000000300097211 */ /* 0x000fce00078e08ff */
.L_x_2:
[----:B------:R-:W-:Y:S02]  /*0200*/  MOV R14, R19 ;  /* 0x00000013000e7202 */ /* 0x000fe40000000f00 */
[----:B------:R-:W-:Y:S01]  /*0210*/  MOV R15, R22 ;  /* 0x00000016000f7202 */ /* 0x000fe20000000f00 */
[--C-:B------:R-:W-:Y:S01]  /*0220*/  IMAD.WIDE.U32 R18, R2, 0x4, R12.reuse ;  /* 0x0000000402127825 */ /* 0x100fe200078e000c */
[----:B------:R-:W2:Y:S04]  /*0230*/  LDG.E R22, desc[UR4][R16.64] ;  /* 0x0000000410167981 */ /* 0x000ea8000c1e1900 */
[----:B------:R-:W2:Y:S04]  /*0240*/  LDG.E R21, desc[UR4][R14.64+-0x10] ;  /* 0xfffff0040e157981 */ /* 0x000ea8000c1e1900 */
[----:B------:R-:W3:Y:S04]  /*0250*/  LDG.E R18, desc[UR4][R18.64] ;  /* 0x0000000412127981 */ /* 0x000ee8000c1e1900 */
[----:B------:R-:W3:Y:S01]  /*0260*/  LDG.E R23, desc[UR4][R14.64+-0xc] ;  /* 0xfffff4040e177981 */ /* 0x000ee2000c1e1900 */
[----:B------:R-:W-:-:S06]  /*0270*/  IMAD.WIDE.U32 R24, R9, 0x4, R12 ;  /* 0x0000000409187825 */ /* 0x000fcc00078e000c */
[----:B------:R-:W4:Y:S04]  /*0280*/  LDG.E R24, desc[UR4][R24.64] ;  /* 0x0000000418187981 */ /* 0x000f28000c1e1900 */
[----:B------:R-:W5:Y:S01]  /*0290*/  LDG.E R25, desc[UR4][R14.64+0x4] ;  /* 0x000004040e197981 */ /* 0x000f62000c1e1900 */
[----:B--2---:R-:W-:-:S03]  /*02a0*/  IMAD R20, R21, R22, R20 ;  /* 0x0000001615147224 */ /* 0x004fc600078e0214 */
[----:B------:R-:W4:Y:S01]  /*02b0*/  LDG.E R21, desc[UR4][R14.64+-0x8] ;  /* 0xfffff8040e157981 */ /* 0x000f22000c1e1900 */
[----:B---3--:R-:W-:Y:S02]  /*02c0*/  IMAD R20, R23, R18, R20 ;  /* 0x0000001217147224 */ /* 0x008fe400078e0214 */
[----:B------:R-:W-:-:S06]  /*02d0*/  IMAD.WIDE.U32 R22, R11, 0x4, R12 ;  /* 0x000000040b167825 */ /* 0x000fcc00078e000c */
[----:B------:R-:W2:Y:S04]  /*02e0*/  LDG.E R22, desc[UR4][R22.64] ;  /* 0x0000000416167981 */ /* 0x000ea8000c1e1900 */
[----:B------:R-:W2:Y:S01]  /*02f0*/  LDG.E R23, desc[UR4][R14.64+-0x4] ;  /* 0xfffffc040e177981 */ /* 0x000ea2000c1e1900 */
[----:B------:R-:W-:-:S06]  /*0300*/  IMAD.WIDE.U32 R18, R27, 0x4, R12 ;  /* 0x000000041b127825 */ /* 0x000fcc00078e000c */
[----:B------:R-:W3:Y:S04]  /*0310*/  LDG.E R18, desc[UR4][R18.64] ;  /* 0x0000000412127981 */ /* 0x000ee8000c1e1900 */
[----:B------:R-:W3:Y:S01]  /*0320*/  LDG.E R19, desc[UR4][R14.64] ;  /* 0x000000040e137981 */ /* 0x000ee2000c1e1900 */
[----:B----4-:R-:W-:-:S04]  /*0330*/  IMAD R20, R21, R24, R20 ;  /* 0x0000001815147224 */ /* 0x010fc800078e0214 */
[----:B--2---:R-:W-:Y:S02]  /*0340*/  IMAD R22, R23, R22, R20 ;  /* 0x0000001617167224 */ /* 0x004fe400078e0214 */
[----:B------:R-:W-:-:S06]  /*0350*/  IMAD.WIDE.U32 R20, R29, 0x4, R12 ;  /* 0x000000041d147825 */ /* 0x000fcc00078e000c */
[----:B------:R-:W5:Y:S01]  /*0360*/  LDG.E R20, desc[UR4][R20.64] ;  /* 0x0000000414147981 */ /* 0x000f62000c1e1900 */
[----:B---3--:R-:W-:-:S03]  /*0370*/  IMAD R24, R19, R18, R22 ;  /* 0x0000001213187224 */ /* 0x008fc600078e0216 */
[----:B------:R-:W2:Y:S01]  /*0380*/  LDG.E R21, desc[UR4][R14.64+0xc] ;  /* 0x00000c040e157981 */ /* 0x000ea2000c1e1900 */
[----:B------:R-:W-:-:S03]  /*0390*/  IMAD.WIDE.U32 R22, R26, 0x4, R12 ;  /* 0x000000041a167825 */ /* 0x000fc600078e000c */
[----:B------:R-:W3:Y:S04]  /*03a0*/  LDG.E R19, desc[UR4][R14.64+0x8] ;  /* 0x000008040e137981 */ /* 0x000ee8000c1e1900 */
[----:B------:R-:W3:Y:S01]  /*03b0*/  LDG.E R22, desc[UR4][R22.64] ;  /* 0x0000000416167981 */ /* 0x000ee2000c1e1900 */
[----:B-----5:R-:W-:Y:S02]  /*03c0*/  IMAD R18, R25, R20, R24 ;  /* 0x0000001419127224 */ /* 0x020fe400078e0218 */
[----:B------:R-:W-:-:S06]  /*03d0*/  IMAD.WIDE.U32 R24, R28, 0x4, R12 ;  /* 0x000000041c187825 */ /* 0x000fcc00078e000c */
[----:B------:R-:W2:Y:S01]  /*03e0*/  LDG.E R24, desc[UR4][R24.64] ;  /* 0x0000000418187981 */ /* 0x000ea2000c1e1900 */
[----:B------:R-:W-:Y:S01]  /*03f0*/  IADD3 R8, PT, PT, R8, 0x8, RZ ;  /* 0x0000000808087810 */ /* 0x000fe20007ffe0ff */
[----:B---3--:R-:W-:Y:S01]  /*0400*/  IMAD R18, R19, R22, R18 ;  /* 0x0000001613127224 */ /* 0x008fe200078e0212 */
[----:B------:R-:W-:-:S04]  /*0410*/  IADD3 R19, P1, PT, R14, 0x20, RZ ;  /* 0x000000200e137810 */ /* 0x000fc80007f3e0ff */
[----:B------:R-:W-:Y:S02]  /*0420*/  IADD3.X R22, PT, PT, RZ, R15, RZ, P1, !PT ;  /* 0x0000000fff167210 */ /* 0x000fe40000ffe4ff */
[----:B------:R-:W-:Y:S01]  /*0430*/  ISETP.NE.AND P1, PT, R8, RZ, PT ;  /* 0x000000ff0800720c */ /* 0x000fe20003f25270 */
[C---:B------:R-:W-:Y:S01]  /*0440*/  IMAD.IADD R11, R10.reuse, 0x1, R11 ;  /* 0x000000010a0b7824 */ /* 0x040fe200078e020b */
[C---:B------:R-:W-:Y:S01]  /*0450*/  IADD3 R2, PT, PT, R10.reuse, R2, RZ ;  /* 0x000000020a027210 */ /* 0x040fe20007ffe0ff */
[C---:B------:R-:W-:Y:S01]  /*0460*/  IMAD.WIDE.U32 R16, R10.reuse, 0x4, R16 ;  /* 0x000000040a107825 */ /* 0x040fe200078e0010 */
[C---:B------:R-:W-:Y:S02]  /*0470*/  IADD3 R9, PT, PT, R10.reuse, R9, RZ ;  /* 0x000000090a097210 */ /* 0x040fe40007ffe0ff */
[C---:B------:R-:W-:Y:S02]  /*0480*/  IADD3 R27, PT, PT, R10.reuse, R27, RZ ;  /* 0x0000001b0a1b7210 */ /* 0x040fe40007ffe0ff */
[----:B------:R-:W-:-:S02]  /*0490*/  IADD3 R29, PT, PT, R10, R29, RZ ;  /* 0x0000001d0a1d7210 */ /* 0x000fc40007ffe0ff */
[C---:B------:R-:W-:Y:S02]  /*04a0*/  IADD3 R26, PT, PT, R10.reuse, R26, RZ ;  /* 0x0000001a0a1a7210 */ /* 0x040fe40007ffe0ff */
[----:B------:R-:W-:Y:S01]  /*04b0*/  IADD3 R28, PT, PT, R10, R28, RZ ;  /* 0x0000001c0a1c7210 */ /* 0x000fe20007ffe0ff */
[----:B--2---:R-:W-:Y:S01]  /*04c0*/  IMAD R20, R21, R24, R18 ;  /* 0x0000001815147224 */ /* 0x004fe200078e0212 */
[----:B------:R-:W-:Y:S06]  /*04d0*/  @P1 BRA `(.L_x_2) ;  /* 0xfffffffc00481947 */ /* 0x000fec000383ffff */
.L_x_1:
[----:B------:R-:W-:Y:S05]  /*04e0*/  @!P0 BRA `(.L_x_0) ;  /* 0x00000004000c8947 */ /* 0x000fea0003800000 */
[----:B------:R-:W-:Y:S02]  /*04f0*/  ISETP.GE.U32.AND P1, PT, R4, 0x4, PT ;  /* 0x000000040400780c */ /* 0x000fe40003f26070 */
[----:B------:R-:W-:-:S04]  /*0500*/  LOP3.LUT R2, R0, 0x3, RZ, 0xc0, !PT ;  /* 0x0000000300027812 */ /* 0x000fc800078ec0ff */
[----:B------:R-:W-:-:S07]  /*0510*/  ISETP.NE.AND P0, PT, R2, RZ, PT ;  /* 0x000000ff0200720c */ /* 0x000fce0003f05270 */
[----:B------:R-:W-:Y:S06]  /*0520*/  @!P1 BRA `(.L_x_3) ;  /* 0x0000000000789947 */ /* 0x000fec0003800000 */
[----:B------:R-:W0:Y:S01]  /*0530*/  LDC.64 R16, c[0x0][0x380] ;  /* 0x0000e000ff107b82 */ /* 0x000e220000000a00 */
[----:B------:R-:W1:Y:S01]  /*0540*/  LDCU.64 UR6, c[0x0][0x380] ;  /* 0x00007000ff0677ac */ /* 0x000e620008000a00 */
[-C--:B------:R-:W-:Y:S01]  /*0550*/  IMAD R15, R7, R0.reuse, R3 ;  /* 0x00000000070f7224 */ /* 0x080fe200078e0203 */
[CC--:B------:R-:W-:Y:S02]  /*0560*/  IADD3 R11, PT, PT, R6.reuse, R7.reuse, RZ ;  /* 0x00000007060b7210 */ /* 0x0c0fe40007ffe0ff */
[----:B------:R-:W-:Y:S02]  /*0570*/  IADD3 R4, P1, PT, R6, R7, RZ ;  /* 0x0000000706047210 */ /* 0x000fe40007f3e0ff */
[----:B------:R-:W-:Y:S01]  /*0580*/  IADD3 R19, PT, PT, R15, R0, RZ ;  /* 0x000000000f137210 */ /* 0x000fe20007ffe0ff */
[----:B------:R-:W2:Y:S04]  /*0590*/  LDC.64 R8, c[0x0][0x388] ;  /* 0x0000e200ff087b82 */ /* 0x000ea80000000a00 */
[----:B------:R-:W-:-:S02]  /*05a0*/  IMAD.IADD R21, R19, 0x1, R0 ;  /* 0x0000000113157824 */ /* 0x000fc400078e0200 */
[----:B0-----:R-:W-:Y:S01]  /*05b0*/  IMAD.WIDE.U32 R16, R11, 0x4, R16 ;  /* 0x000000040b107825 */ /* 0x001fe200078e0010 */
[----:B------:R-:W-:Y:S02]  /*05c0*/  IADD3.X R11, PT, PT, RZ, RZ, RZ, P1, !PT ;  /* 0x000000ffff0b7210 */ /* 0x000fe40000ffe4ff */
[----:B-1----:R-:W-:-:S03]  /*05d0*/  LEA R10, P1, R4, UR6, 0x2 ;  /* 0x00000006040a7c11 */ /* 0x002fc6000f8210ff */
[----:B------:R-:W3:Y:S01]  /*05e0*/  LDG.E R17, desc[UR4][R16.64] ;  /* 0x0000000410117981 */ /* 0x000ee2000c1e1900 */
[----:B------:R-:W-:Y:S01]  /*05f0*/  LEA.HI.X R11, R4, UR7, R11, 0x2, P1 ;  /* 0x00000007040b7c11 */ /* 0x000fe200088f140b */
[----:B--2---:R-:W-:-:S04]  /*0600*/  IMAD.WIDE.U32 R14, R15, 0x4, R8 ;  /* 0x000000040f0e7825 */ /* 0x004fc800078e0008 */
[--C-:B------:R-:W-:Y:S01]  /*0610*/  IMAD.WIDE.U32 R12, R19, 0x4, R8.reuse ;  /* 0x00000004130c7825 */ /* 0x100fe200078e0008 */
[----:B------:R-:W2:Y:S03]  /*0620*/  LDG.E R4, desc[UR4][R10.64+0x4] ;  /* 0x000004040a047981 */ /* 0x000ea6000c1e1900 */
[C---:B------:R-:W-:Y:S01]  /*0630*/  IMAD.WIDE.U32 R18, R21.reuse, 0x4, R8 ;  /* 0x0000000415127825 */ /* 0x040fe200078e0008 */
[----:B------:R-:W3:Y:S01]  /*0640*/  LDG.E R14, desc[UR4][R14.64] ;  /* 0x000000040e0e7981 */ /* 0x000ee2000c1e1900 */
[----:B------:R-:W-:-:S03]  /*0650*/  IADD3 R21, PT, PT, R21, R0, RZ ;  /* 0x0000000015157210 */ /* 0x000fc60007ffe0ff */
[----:B------:R-:W2:Y:S02]  /*0660*/  LDG.E R12, desc[UR4][R12.64] ;  /* 0x000000040c0c7981 */ /* 0x000ea4000c1e1900 */
[----:B------:R-:W-:Y:S02]  /*0670*/  IMAD.WIDE.U32 R8, R21, 0x4, R8 ;  /* 0x0000000415087825 */ /* 0x000fe400078e0008 */
[----:B------:R-:W4:Y:S04]  /*0680*/  LDG.E R18, desc[UR4][R18.64] ;  /* 0x0000000412127981 */ /* 0x000f28000c1e1900 */
[----:B------:R-:W4:Y:S04]  /*0690*/  LDG.E R21, desc[UR4][R10.64+0x8] ;  /* 0x000008040a157981 */ /* 0x000f28000c1e1900 */
[----:B------:R-:W5:Y:S04]  /*06a0*/  LDG.E R23, desc[UR4][R10.64+0xc] ;  /* 0x00000c040a177981 */ /* 0x000f68000c1e1900 */
[----:B------:R-:W5:Y:S01]  /*06b0*/  LDG.E R8, desc[UR4][R8.64] ;  /* 0x0000000408087981 */ /* 0x000f62000c1e1900 */
[----:B------:R-:W-:Y:S01]  /*06c0*/  IADD3 R7, PT, PT, R7, 0x4, RZ ;  /* 0x0000000407077810 */ /* 0x000fe20007ffe0ff */
[----:B---3--:R-:W-:-:S04]  /*06d0*/  IMAD R17, R17, R14, R20 ;  /* 0x0000000e11117224 */ /* 0x008fc800078e0214 */
[----:B--2---:R-:W-:-:S04]  /*06e0*/  IMAD R4, R4, R12, R17 ;  /* 0x0000000c04047224 */ /* 0x004fc800078e0211 */
[----:B----4-:R-:W-:-:S04]  /*06f0*/  IMAD R4, R21, R18, R4 ;  /* 0x0000001215047224 */ /* 0x010fc800078e0204 */
[----:B-----5:R-:W-:-:S07]  /*0700*/  IMAD R20, R23, R8, R4 ;  /* 0x0000000817147224 */ /* 0x020fce00078e0204 */
.L_x_3:
[----:B------:R-:W-:Y:S05]  /*0710*/  @!P0 BRA `(.L_x_0) ;  /* 0x0000000000808947 */ /* 0x000fea0003800000 */
[----:B------:R-:W-:Y:S01]  /*0720*/  ISETP.NE.AND P1, PT, R2, 0x1, PT ;  /* 0x000000010200780c */ /* 0x000fe20003f25270 */
[----:B------:R-:W0:Y:S01]  /*0730*/  LDC.64 R18, c[0x0][0x380] ;  /* 0x0000e000ff127b82 */ /* 0x000e220000000a00 */
[----:B------:R-:W-:-:S04]  /*0740*/  LOP3.LUT R2, R0, 0x1, RZ, 0xc0, !PT ;  /* 0x0000000100027812 */ /* 0x000fc800078ec0ff */
[----:B------:R-:W-:-:S03]  /*0750*/  ISETP.NE.U32.AND P0, PT, R2, 0x1, PT ;  /* 0x000000010200780c */ /* 0x000fc60003f05070 */
[----:B------:R-:W1:Y:S04]  /*0760*/  LDC.64 R14, c[0x0][0x388] ;  /* 0x0000e200ff0e7b82 */ /* 0x000e680000000a00 */
[CC--:B------:R-:W-:Y:S01]  /*0770*/  @P1 IADD3 R17, PT, PT, R6.reuse, R7.reuse, RZ ;  /* 0x0000000706111210 */ /* 0x0c0fe20007ffe0ff */
[CC--:B------:R-:W-:Y:S01]  /*0780*/  @P1 IMAD R21, R7.reuse, R0.reuse, R3 ;  /* 0x0000000007151224 */ /* 0x0c0fe200078e0203 */
[----:B------:R-:W-:Y:S02]  /*0790*/  @P1 IADD3 R2, P2, PT, R6, R7, RZ ;  /* 0x0000000706021210 */ /* 0x000fe40007f5e0ff */
[----:B------:R-:W2:Y:S01]  /*07a0*/  @P1 LDC.64 R12, c[0x0][0x380] ;  /* 0x0000e000ff0c1b82 */ /* 0x000ea20000000a00 */
[----:B------:R-:W-:Y:S02]  /*07b0*/  @P1 IADD3 R7, PT, PT, R7, 0x2, RZ ;  /* 0x0000000207071810 */ /* 0x000fe40007ffe0ff */
[----:B------:R-:W-:-:S02]  /*07c0*/  @P1 IADD3 R23, PT, PT, R21, R0, RZ ;  /* 0x0000000015171210 */ /* 0x000fc40007ffe0ff */
[----:B------:R-:W-:-:S03]  /*07d0*/  @P1 IADD3.X R4, PT, PT, RZ, RZ, RZ, P2, !PT ;  /* 0x000000ffff041210 */ /* 0x000fc600017fe4ff */
[----:B------:R-:W3:Y:S01]  /*07e0*/  LDC.64 R8, c[0x0][0x380] ;  /* 0x0000e000ff087b82 */ /* 0x000ee20000000a00 */
[----:B0-----:R-:W-:-:S06]  /*07f0*/  @P1 IMAD.WIDE.U32 R18, R17, 0x4, R18 ;  /* 0x0000000411121825 */ /* 0x001fcc00078e0012 */
[----:B------:R-:W4:Y:S01]  /*0800*/  @P1 LDG.E R19, desc[UR4][R18.64] ;  /* 0x0000000412131981 */ /* 0x000f22000c1e1900 */
[----:B------:R-:W0:Y:S01]  /*0810*/  LDC.64 R10, c[0x0][0x388] ;  /* 0x0000e200ff0a7b82 */ /* 0x000e220000000a00 */
[----:B-1----:R-:W-:Y:S01]  /*0820*/  @P1 IMAD.WIDE.U32 R16, R21, 0x4, R14 ;  /* 0x0000000415101825 */ /* 0x002fe200078e000e */
[----:B------:R-:W-:-:S03]  /*0830*/  @!P0 IADD3 R21, PT, PT, R6, R7, RZ ;  /* 0x0000000706158210 */ /* 0x000fc60007ffe0ff */
[----:B------:R-:W-:Y:S02]  /*0840*/  @P1 IMAD.WIDE.U32 R14, R23, 0x4, R14 ;  /* 0x00000004170e1825 */ /* 0x000fe400078e000e */
[----:B------:R-:W4:Y:S01]  /*0850*/  @P1 LDG.E R16, desc[UR4][R16.64] ;  /* 0x0000000410101981 */ /* 0x000f22000c1e1900 */
[C---:B--2---:R-:W-:Y:S01]  /*0860*/  @P1 LEA R12, P2, R2.reuse, R12, 0x2 ;  /* 0x0000000c020c1211 */ /* 0x044fe200078410ff */
[----:B------:R-:W-:Y:S02]  /*0870*/  @!P0 IMAD R7, R7, R0, R3 ;  /* 0x0000000007078224 */ /* 0x000fe400078e0203 */
[----:B------:R-:W2:Y:S01]  /*0880*/  @P1 LDG.E R14, desc[UR4][R14.64] ;  /* 0x000000040e0e1981 */ /* 0x000ea2000c1e1900 */
[----:B------:R-:W-:Y:S01]  /*0890*/  @P1 LEA.HI.X R13, R2, R13, R4, 0x2, P2 ;  /* 0x0000000d020d1211 */ /* 0x000fe200010f1404 */
[----:B---3--:R-:W-:-:S04]  /*08a0*/  @!P0 IMAD.WIDE.U32 R8, R21, 0x4, R8 ;  /* 0x0000000415088825 */ /* 0x008fc800078e0008 */
[----:B------:R-:W2:Y:S04]  /*08b0*/  @P1 LDG.E R12, desc[UR4][R12.64+0x4] ;  /* 0x000004040c0c1981 */ /* 0x000ea8000c1e1900 */
[----:B------:R-:W3:Y:S01]  /*08c0*/  @!P0 LDG.E R9, desc[UR4][R8.64] ;  /* 0x0000000408098981 */ /* 0x000ee2000c1e1900 */
[----:B0-----:R-:W-:-:S06]  /*08d0*/  @!P0 IMAD.WIDE.U32 R10, R7, 0x4, R10 ;  /* 0x00000004070a8825 */ /* 0x001fcc00078e000a */
[----:B------:R-:W3:Y:S01]  /*08e0*/  @!P0 LDG.E R10, desc[UR4][R10.64] ;  /* 0x000000040a0a8981 */ /* 0x000ee2000c1e1900 */
[----:B----4-:R-:W-:-:S04]  /*08f0*/  @P1 IMAD R19, R19, R16, R20 ;  /* 0x0000001013131224 */ /* 0x010fc800078e0214 */
[----:B--2---:R-:W-:-:S04]  /*0900*/  @P1 IMAD R20, R12, R14, R19 ;  /* 0x0000000e0c141224 */ /* 0x004fc800078e0213 */
[----:B---3--:R-:W-:-:S07]  /*0910*/  @!P0 IMAD R20, R9, R10, R20 ;  /* 0x0000000a09148224 */ /* 0x008fce00078e0214 */
.L_x_0:
[----:B------:R-:W0:Y:S01]  /*0920*/  LDC.64 R6, c[0x0][0x390] ;  /* 0x0000e400ff067b82 */ /* 0x000e220000000a00 */
[----:B------:R-:W-:-:S04]  /*0930*/  IMAD R3, R5, R0, R3 ;  /* 0x0000000005037224 */ /* 0x000fc800078e0203 */
[----:B0-----:R-:W-:-:S05]  /*0940*/  IMAD.WIDE R2, R3, 0x4, R6 ;  /* 0x0000000403027825 */ /* 0x001fca00078e0206 */
[----:B------:R-:W-:Y:S01]  /*0950*/  STG.E desc[UR4][R2.64], R20 ;  /* 0x0000001402007986 */ /* 0x000fe2000c101904 */
[----:B------:R-:W-:Y:S05]  /*0960*/  EXIT ;  /* 0x000000000000794d */ /* 0x000fea0003800000 */
.L_x_4:
[----:B------:R-:W-:-:S00]  /*0970*/  BRA `(.L_x_4) ;  /* 0xfffffffc00fc7947 */ /* 0x000fc0000383ffff */
[----:B------:R-:W-:-:S00]  /*0980*/  NOP ;  /* 0x0000000000007918 */ /* 0x000fc00000000000 */
[----:B------:R-:W-:-:S00]  /*0990*/  NOP ;  /* 0x0000000000007918 */ /* 0x000fc00000000000 */
[----:B------:R-:W-:-:S00]  /*09a0*/  NOP ;  /* 0x0000000000007918 */ /* 0x000fc00000000000 */
[----:B------:R-:W-:-:S00]  /*09b0*/  NOP ;  /* 0x0000000000007918 */ /* 0x000fc00000000000 */
[----:B------:R-:W-:-:S00]  /*09c0*/  NOP ;  /* 0x0000000000007918 */ /* 0x000fc00000000000 */
[----:B------:R-:W-:-:S00]  /*09d0*/  NOP ;  /* 0x0000000000007918 */ /* 0x000fc00000000000 */
[----:B------:R-:W-:-:S00]  /*09e0*/  NOP ;  /* 0x0000000000007918 */ /* 0x000fc00000000000 */
[----:B------:R-:W-:-:S00]  /*09f0*/  NOP ;  /* 0x0000000000007918 */ /* 0x000fc00000000000 */
.L_x_5:


//--------------------- .nv.shared.reserved.0     --------------------------
	.section	.nv.shared.reserved.0,"aw",@nobits
	.weak		__nv_reservedSMEM_offset_0_alias
	.size		__nv_reservedSMEM_offset_0_alias, 0, 64
	.other		__nv_reservedSMEM_offset_0_alias,@"STO_CUDA_RESERVED_SHARED STV_DEFAULT"
__nv_reservedSMEM_offset_0_alias:
	.zero		0
	.zero		64


//--------------------- .nv.constant0._Z8naiveMulPiS_S_i --------------------------
	.section	.nv.constant0._Z8naiveMulPiS_S_i,"a",@progbits
	.sectionflags	@""
	.align	4
.nv.constant0._Z8naiveMulPiS_S_i:
	.zero		924


//--------------------- SYMBOLS --------------------------

	.type		.nv.reservedSmem.offset0,@object
	.size		.nv.reservedSmem.offset0,0x4
